//
// Generated by NVIDIA NVVM Compiler
//
// Compiler Build ID: CL-36424714
// Cuda compilation tools, release 13.0, V13.0.88
// Based on NVVM 20.0.0
//

.version 9.0
.target sm_100
.address_size 64

	// .globl	gradient

.visible .entry gradient(
	.param .f64 gradient_param_0,
	.param .f64 gradient_param_1,
	.param .f64 gradient_param_2,
	.param .u32 gradient_param_3,
	.param .u32 gradient_param_4,
	.param .u32 gradient_param_5,
	.param .u64 .ptr .align 1 gradient_param_6
)
{
	.reg .pred 	%p<9>;
	.reg .b32 	%r<35>;
	.reg .b32 	%f<18>;
	.reg .b64 	%rd<5>;
	.reg .b64 	%fd<14>;

	ld.param.u32 	%r5, [gradient_param_4];
	ld.param.u32 	%r7, [gradient_param_5];
	ld.param.u64 	%rd1, [gradient_param_6];
	mov.u32 	%r8, %ctaid.y;
	mov.u32 	%r9, %ntid.y;
	mov.u32 	%r1, %tid.y;
	mad.lo.s32 	%r10, %r8, %r9, %r1;
	mov.u32 	%r11, %ctaid.x;
	mov.u32 	%r12, %ntid.x;
	mov.u32 	%r3, %tid.x;
	mad.lo.s32 	%r4, %r11, %r12, %r3;
	setp.ge.s32 	%p1, %r4, %r5;
	setp.ge.s32 	%p2, %r10, %r7;
	or.pred  	%p3, %p1, %p2;
	@%p3 bra 	$L__BB0_2;
	cvta.to.global.u64 	%rd2, %rd1;
	shr.u32 	%r13, %r5, 31;
	add.s32 	%r14, %r5, %r13;
	shr.s32 	%r15, %r14, 1;
	sub.s32 	%r16, %r15, %r4;
	cvt.rn.f32.s32 	%f1, %r16;
	shr.u32 	%r17, %r7, 1;
	sub.s32 	%r18, %r17, %r10;
	cvt.rn.f32.s32 	%f2, %r18;
	abs.f32 	%f3, %f1;
	abs.f32 	%f4, %f2;
	mov.b32 	%r19, %f4;
	mov.b32 	%r20, %f3;
	min.s32 	%r21, %r19, %r20;
	mov.b32 	%f5, %r21;
	max.s32 	%r22, %r20, %r19;
	mov.b32 	%f6, %r22;
	and.b32  	%r23, %r22, -33554432;
	xor.b32  	%r24, %r23, 2122317824;
	mov.b32 	%f7, %r24;
	mul.f32 	%f8, %f5, %f7;
	mul.f32 	%f9, %f6, %f7;
	mul.f32 	%f10, %f8, %f8;
	fma.rn.f32 	%f11, %f9, %f9, %f10;
	sqrt.rn.f32 	%f12, %f11;
	or.b32  	%r25, %r23, 8388608;
	mov.b32 	%f13, %r25;
	mul.f32 	%f14, %f12, %f13;
	setp.eq.f32 	%p4, %f5, 0f00000000;
	selp.f32 	%f15, %f6, %f14, %p4;
	setp.eq.f32 	%p5, %f5, 0f7F800000;
	selp.f32 	%f16, 0f7F800000, %f15, %p5;
	setp.gt.f32 	%p6, %f16, 0f437F0000;
	selp.f32 	%f17, 0f437F0000, %f16, %p6;
	cvt.rn.f64.s32 	%fd1, %r5;
	mov.f64 	%fd2, 0d406FE00000000000;
	div.rn.f64 	%fd3, %fd2, %fd1;
	setp.eq.s32 	%p7, %r3, 0;
	setp.eq.s32 	%p8, %r1, 0;
	mul.f64 	%fd4, %fd3, 0d3FE999999999999A;
	selp.f64 	%fd5, %fd4, %fd3, %p8;
	selp.f64 	%fd6, %fd4, %fd5, %p7;
	cvt.rn.f64.s32 	%fd7, %r4;
	mul.f64 	%fd8, %fd6, %fd7;
	cvt.rzi.s32.f64 	%r26, %fd8;
	cvt.rn.f64.u32 	%fd9, %r10;
	mul.f64 	%fd10, %fd6, %fd9;
	cvt.rzi.s32.f64 	%r27, %fd10;
	cvt.f64.f32 	%fd11, %f17;
	mul.f64 	%fd12, %fd6, %fd11;
	mul.f64 	%fd13, %fd12, 0d3FE0000000000000;
	cvt.rzi.s32.f64 	%r28, %fd13;
	shl.b32 	%r29, %r26, 16;
	shl.b32 	%r30, %r27, 8;
	or.b32  	%r31, %r30, %r29;
	or.b32  	%r32, %r31, %r28;
	or.b32  	%r33, %r32, -16777216;
	mad.lo.s32 	%r34, %r5, %r10, %r4;
	mul.wide.s32 	%rd3, %r34, 4;
	add.s64 	%rd4, %rd2, %rd3;
	st.global.u32 	[%rd4], %r33;
$L__BB0_2:
	ret;

}


// ===== COMPILED SASS (sm_100) =====

	.target	sm_100

	.elftype	@"ET_EXEC"


//--------------------- .note.nv.tkinfo           --------------------------
	.section	.note.nv.tkinfo,"",@"SHT_NOTE"
	.sectionflags	@"SHF_NOTE_NV_TKINFO"
	.tkinfo
        /*0018*/ 	.word	0x00000002
        /*0030*/ 	.string	""
        /*0030*/ 	.string	"ptxas"
        /*0030*/ 	.string	"Cuda compilation tools, release 13.0, V13.0.88"
        /*0030*/ 	.string	"Build cuda_13.0.r13.0/compiler.36424714_0"
        /*0030*/ 	.string	"-arch sm_100 -m 64 "



//--------------------- .note.nv.cuinfo           --------------------------
	.section	.note.nv.cuinfo,"",@"SHT_NOTE"
	.sectionflags	@"SHF_NOTE_NV_CUINFO"
        /*0018*/ 	.short	0x0002
        /*001a*/ 	.short	0x0064
        /*001c*/ 	.short	0x0082
	.zero		2


//--------------------- .nv.info                  --------------------------
	.section	.nv.info,"",@"SHT_CUDA_INFO"
	.align	4


	//----- nvinfo : EIATTR_REGCOUNT
	.align		4
        /*0000*/ 	.byte	0x04, 0x2f
        /*0002*/ 	.short	(.L_1 - .L_0)
	.align		4
.L_0:
        /*0004*/ 	.word	index@(gradient)
        /*0008*/ 	.word	0x00000019


	//----- nvinfo : EIATTR_FRAME_SIZE
	.align		4
.L_1:
        /*000c*/ 	.byte	0x04, 0x11
        /*000e*/ 	.short	(.L_3 - .L_2)
	.align		4
.L_2:
        /*0010*/ 	.word	index@($__internal_1_$__cuda_sm20_sqrt_rn_f32_slowpath)
        /*0014*/ 	.word	0x00000000


	//----- nvinfo : EIATTR_FRAME_SIZE
	.align		4
.L_3:
        /*0018*/ 	.byte	0x04, 0x11
        /*001a*/ 	.short	(.L_5 - .L_4)
	.align		4
.L_4:
        /*001c*/ 	.word	index@($__internal_0_$__cuda_sm20_div_rn_f64_full)
        /*0020*/ 	.word	0x00000000


	//----- nvinfo : EIATTR_FRAME_SIZE
	.align		4
.L_5:
        /*0024*/ 	.byte	0x04, 0x11
        /*0026*/ 	.short	(.L_7 - .L_6)
	.align		4
.L_6:
        /*0028*/ 	.word	index@(gradient)
        /*002c*/ 	.word	0x00000000


	//----- nvinfo : EIATTR_MIN_STACK_SIZE
	.align		4
.L_7:
        /*0030*/ 	.byte	0x04, 0x12
        /*0032*/ 	.short	(.L_9 - .L_8)
	.align		4
.L_8:
        /*0034*/ 	.word	index@(gradient)
        /*0038*/ 	.word	0x00000000
.L_9:


//--------------------- .nv.compat                --------------------------
	.section	.nv.compat,"",@"SHT_CUDA_COMPAT_INFO"
	.align	4
        /*0000*/ 	.byte	0x02, 0x09, 0x00, 0x00, 0x02, 0x02, 0x01, 0x00, 0x02, 0x05, 0x05, 0x00, 0x03, 0x07, 0x01, 0x01
        /*0010*/ 	.byte	0x02, 0x03, 0x00, 0x00, 0x02, 0x06, 0x01, 0x00, 0x04, 0x0b, 0x08, 0x00, 0x01, 0x00, 0x00, 0x00
        /*0020*/ 	.byte	0x00, 0x00, 0x00, 0x00


//--------------------- .nv.info.gradient         --------------------------
	.section	.nv.info.gradient,"",@"SHT_CUDA_INFO"
	.sectionflags	@""
	.align	4


	//----- nvinfo : EIATTR_CUDA_API_VERSION
	.align		4
        /*0000*/ 	.byte	0x04, 0x37
        /*0002*/ 	.short	(.L_11 - .L_10)
.L_10:
        /*0004*/ 	.word	0x00000082


	//----- nvinfo : EIATTR_KPARAM_INFO
	.align		4
.L_11:
        /*0008*/ 	.byte	0x04, 0x17
        /*000a*/ 	.short	(.L_13 - .L_12)
.L_12:
        /*000c*/ 	.word	0x00000000
        /*0010*/ 	.short	0x0006
        /*0012*/ 	.short	0x0028
        /*0014*/ 	.byte	0x00, 0xf5, 0x21, 0x00


	//----- nvinfo : EIATTR_KPARAM_INFO
	.align		4
.L_13:
        /*0018*/ 	.byte	0x04, 0x17
        /*001a*/ 	.short	(.L_15 - .L_14)
.L_14:
        /*001c*/ 	.word	0x00000000
        /*0020*/ 	.short	0x0005
        /*0022*/ 	.short	0x0020
        /*0024*/ 	.byte	0x00, 0xf0, 0x11, 0x00


	//----- nvinfo : EIATTR_KPARAM_INFO
	.align		4
.L_15:
        /*0028*/ 	.byte	0x04, 0x17
        /*002a*/ 	.short	(.L_17 - .L_16)
.L_16:
        /*002c*/ 	.word	0x00000000
        /*0030*/ 	.short	0x0004
        /*0032*/ 	.short	0x001c
        /*0034*/ 	.byte	0x00, 0xf0, 0x11, 0x00


	//----- nvinfo : EIATTR_KPARAM_INFO
	.align		4
.L_17:
        /*0038*/ 	.byte	0x04, 0x17
        /*003a*/ 	.short	(.L_19 - .L_18)
.L_18:
        /*003c*/ 	.word	0x00000000
        /*0040*/ 	.short	0x0003
        /*0042*/ 	.short	0x0018
        /*0044*/ 	.byte	0x00, 0xf0, 0x11, 0x00


	//----- nvinfo : EIATTR_KPARAM_INFO
	.align		4
.L_19:
        /*0048*/ 	.byte	0x04, 0x17
        /*004a*/ 	.short	(.L_21 - .L_20)
.L_20:
        /*004c*/ 	.word	0x00000000
        /*0050*/ 	.short	0x0002
        /*0052*/ 	.short	0x0010
        /*0054*/ 	.byte	0x00, 0xf0, 0x21, 0x00


	//----- nvinfo : EIATTR_KPARAM_INFO
	.align		4
.L_21:
        /*0058*/ 	.byte	0x04, 0x17
        /*005a*/ 	.short	(.L_23 - .L_22)
.L_22:
        /*005c*/ 	.word	0x00000000
        /*0060*/ 	.short	0x0001
        /*0062*/ 	.short	0x0008
        /*0064*/ 	.byte	0x00, 0xf0, 0x21, 0x00


	//----- nvinfo : EIATTR_KPARAM_INFO
	.align		4
.L_23:
        /*0068*/ 	.byte	0x04, 0x17
        /*006a*/ 	.short	(.L_25 - .L_24)
.L_24:
        /*006c*/ 	.word	0x00000000
        /*0070*/ 	.short	0x0000
        /*0072*/ 	.short	0x0000
        /*0074*/ 	.byte	0x00, 0xf0, 0x21, 0x00


	//----- nvinfo : EIATTR_SPARSE_MMA_MASK
	.align		4
.L_25:
        /*0078*/ 	.byte	0x03, 0x50
        /*007a*/ 	.short	0x0000


	//----- nvinfo : EIATTR_MAXREG_COUNT
	.align		4
        /*007c*/ 	.byte	0x03, 0x1b
        /*007e*/ 	.short	0x00ff


	//----- nvinfo : EIATTR_MERCURY_ISA_VERSION
	.align		4
        /*0080*/ 	.byte	0x03, 0x5f
        /*0082*/ 	.short	0x0101


	//----- nvinfo : EIATTR_VRC_CTA_INIT_COUNT
	.align		4
        /*0084*/ 	.byte	0x02, 0x4a
	.zero		1
	.zero		1


	//----- nvinfo : EIATTR_EXIT_INSTR_OFFSETS
	.align		4
        /*0088*/ 	.byte	0x04, 0x1c
        /*008a*/ 	.short	(.L_27 - .L_26)


	//   ....[0]....
.L_26:
        /*008c*/ 	.word	0x000000d0


	//   ....[1]....
        /*0090*/ 	.word	0x00000620


	//----- nvinfo : EIATTR_CRS_STACK_SIZE
	.align		4
.L_27:
        /*0094*/ 	.byte	0x04, 0x1e
        /*0096*/ 	.short	(.L_29 - .L_28)
.L_28:
        /*0098*/ 	.word	0x00000000


	//----- nvinfo : EIATTR_CBANK_PARAM_SIZE
	.align		4
.L_29:
        /*009c*/ 	.byte	0x03, 0x19
        /*009e*/ 	.short	0x0030


	//----- nvinfo : EIATTR_PARAM_CBANK
	.align		4
        /*00a0*/ 	.byte	0x04, 0x0a
        /*00a2*/ 	.short	(.L_31 - .L_30)
	.align		4
.L_30:
        /*00a4*/ 	.word	index@(.nv.constant0.gradient)
        /*00a8*/ 	.short	0x0380
        /*00aa*/ 	.short	0x0030


	//----- nvinfo : EIATTR_SW_WAR
	.align		4
.L_31:
        /*00ac*/ 	.byte	0x04, 0x36
        /*00ae*/ 	.short	(.L_33 - .L_32)
.L_32:
        /*00b0*/ 	.word	0x00000008
.L_33:


//--------------------- .nv.callgraph             --------------------------
	.section	.nv.callgraph,"",@"SHT_CUDA_CALLGRAPH"
	.align	4
	.sectionentsize	8
	.align		4
        /*0000*/ 	.word	0x00000000
	.align		4
        /*0004*/ 	.word	0xffffffff
	.align		4
        /*0008*/ 	.word	0x00000000
	.align		4
        /*000c*/ 	.word	0xfffffffe
	.align		4
        /*0010*/ 	.word	0x00000000
	.align		4
        /*0014*/ 	.word	0xfffffffd
	.align		4
        /*0018*/ 	.word	0x00000000
	.align		4
        /*001c*/ 	.word	0xfffffffc


//--------------------- .text.gradient            --------------------------
	.section	.text.gradient,"ax",@progbits
	.align	128
        .global         gradient
        .type           gradient,@function
        .size           gradient,(.L_x_11 - gradient)
        .other          gradient,@"STO_CUDA_ENTRY STV_DEFAULT"
gradient:
.text.gradient:
[----:B------:R-:W-:Y:S01]  /*0000*/  LDC R1, c[0x0][0x37c] ;  /* 0x0000df00ff017b82 */ /* 0x000fe20000000800 */
[----:B------:R-:W0:Y:S07]  /*0010*/  S2R R7, SR_TID.Y ;  /* 0x0000000000077919 */ /* 0x000e2e0000002200 */
[----:B------:R-:W0:Y:S01]  /*0020*/  S2UR UR4, SR_CTAID.Y ;  /* 0x00000000000479c3 */ /* 0x000e220000002600 */
[----:B------:R-:W1:Y:S07]  /*0030*/  S2R R6, SR_TID.X ;  /* 0x0000000000067919 */ /* 0x000e6e0000002100 */
[----:B------:R-:W0:Y:S08]  /*0040*/  LDC R0, c[0x0][0x364] ;  /* 0x0000d900ff007b82 */ /* 0x000e300000000800 */
[----:B------:R-:W1:Y:S08]  /*0050*/  S2UR UR5, SR_CTAID.X ;  /* 0x00000000000579c3 */ /* 0x000e700000002500 */
[----:B------:R-:W1:Y:S08]  /*0060*/  LDC R3, c[0x0][0x360] ;  /* 0x0000d800ff037b82 */ /* 0x000e700000000800 */
[----:B------:R-:W2:Y:S01]  /*0070*/  LDC R2, c[0x0][0x3a0] ;  /* 0x0000e800ff027b82 */ /* 0x000ea20000000800 */
[----:B0-----:R-:W-:-:S07]  /*0080*/  IMAD R5, R0, UR4, R7 ;  /* 0x0000000400057c24 */ /* 0x001fce000f8e0207 */
[----:B------:R-:W0:Y:S01]  /*0090*/  LDC R9, c[0x0][0x39c] ;  /* 0x0000e700ff097b82 */ /* 0x000e220000000800 */
[----:B-1----:R-:W-:Y:S01]  /*00a0*/  IMAD R4, R3, UR5, R6 ;  /* 0x0000000503047c24 */ /* 0x002fe2000f8e0206 */
[----:B--2---:R-:W-:-:S04]  /*00b0*/  ISETP.GE.AND P0, PT, R5, R2, PT ;  /* 0x000000020500720c */ /* 0x004fc80003f06270 */
[----:B0-----:R-:W-:-:S13]  /*00c0*/  ISETP.GE.OR P0, PT, R4, R9, P0 ;  /* 0x000000090400720c */ /* 0x001fda0000706670 */
[----:B------:R-:W-:Y:S05]  /*00d0*/  @P0 EXIT ;  /* 0x000000000000094d */ /* 0x000fea0003800000 */
[----:B------:R-:W-:Y:S01]  /*00e0*/  LEA.HI R0, R9, R9, RZ, 0x1 ;  /* 0x0000000909007211 */ /* 0x000fe200078f08ff */
[----:B------:R-:W-:Y:S01]  /*00f0*/  IMAD.MOV R3, RZ, RZ, -R4 ;  /* 0x000000ffff037224 */ /* 0x000fe200078e0a04 */
[----:B------:R-:W-:Y:S01]  /*0100*/  BSSY.RECONVERGENT B0, `(.L_x_0) ;  /* 0x000001d000007945 */ /* 0x000fe20003800200 */
[----:B------:R-:W-:-:S03]  /*0110*/  IMAD.MOV R9, RZ, RZ, -R5 ;  /* 0x000000ffff097224 */ /* 0x000fc600078e0a05 */
[----:B------:R-:W-:Y:S02]  /*0120*/  LEA.HI.SX32 R0, R0, R3, 0x1f ;  /* 0x0000000300007211 */ /* 0x000fe400078ffaff */
[----:B------:R-:W-:Y:S02]  /*0130*/  LEA.HI R2, R2, R9, RZ, 0x1f ;  /* 0x0000000902027211 */ /* 0x000fe400078ff8ff */
[----:B------:R-:W-:Y:S02]  /*0140*/  I2FP.F32.S32 R0, R0 ;  /* 0x0000000000007245 */ /* 0x000fe40000201400 */
[----:B------:R-:W-:-:S03]  /*0150*/  I2FP.F32.S32 R2, R2 ;  /* 0x0000000200027245 */ /* 0x000fc60000201400 */
[----:B------:R-:W-:Y:S02]  /*0160*/  FADD R0, |R0|, -RZ ;  /* 0x800000ff00007221 */ /* 0x000fe40000000200 */
[----:B------:R-:W-:-:S05]  /*0170*/  FADD R3, |R2|, -RZ ;  /* 0x800000ff02037221 */ /* 0x000fca0000000200 */
[CC--:B------:R-:W-:Y:S02]  /*0180*/  VIMNMX R10, PT, PT, R0.reuse, R3.reuse, !PT ;  /* 0x00000003000a7248 */ /* 0x0c0fe40007fe0100 */
[----:B------:R-:W-:Y:S02]  /*0190*/  VIMNMX R12, PT, PT, R0, R3, PT ;  /* 0x00000003000c7248 */ /* 0x000fe40003fe0100 */
[----:B------:R-:W-:-:S04]  /*01a0*/  LOP3.LUT R11, R10, 0xfe000000, RZ, 0xc0, !PT ;  /* 0xfe0000000a0b7812 */ /* 0x000fc800078ec0ff */
[----:B------:R-:W-:-:S05]  /*01b0*/  LOP3.LUT R3, R11, 0x7e800000, RZ, 0x3c, !PT ;  /* 0x7e8000000b037812 */ /* 0x000fca00078e3cff */
[-C--:B------:R-:W-:Y:S01]  /*01c0*/  FMUL R0, R12, R3.reuse ;  /* 0x000000030c007220 */ /* 0x080fe20000400000 */
[----:B------:R-:W-:-:S03]  /*01d0*/  FMUL R3, R10, R3 ;  /* 0x000000030a037220 */ /* 0x000fc60000400000 */
[----:B------:R-:W-:-:S04]  /*01e0*/  FMUL R0, R0, R0 ;  /* 0x0000000000007220 */ /* 0x000fc80000400000 */
[----:B------:R-:W-:-:S04]  /*01f0*/  FFMA R0, R3, R3, R0 ;  /* 0x0000000303007223 */ /* 0x000fc80000000000 */
[----:B------:R-:W-:Y:S01]  /*0200*/  VIADD R2, R0, 0xf3000000 ;  /* 0xf300000000027836 */ /* 0x000fe20000000000 */
[----:B------:R0:W1:Y:S04]  /*0210*/  MUFU.RSQ R3, R0 ;  /* 0x0000000000037308 */ /* 0x0000680000001400 */
[----:B------:R-:W-:-:S13]  /*0220*/  ISETP.GT.U32.AND P0, PT, R2, 0x727fffff, PT ;  /* 0x727fffff0200780c */ /* 0x000fda0003f04070 */
[----:B01----:R-:W-:Y:S05]  /*0230*/  @!P0 BRA `(.L_x_1) ;  /* 0x0000000000148947 */ /* 0x003fea0003800000 */
[----:B------:R-:W-:Y:S01]  /*0240*/  BSSY.RECONVERGENT B1, `(.L_x_2) ;  /* 0x0000003000017945 */ /* 0x000fe20003800200 */
[----:B------:R-:W-:-:S07]  /*0250*/  MOV R14, 0x270 ;  /* 0x00000270000e7802 */ /* 0x000fce0000000f00 */
[----:B------:R-:W-:Y:S05]  /*0260*/  CALL.REL.NOINC `($__internal_1_$__cuda_sm20_sqrt_rn_f32_slowpath) ;  /* 0x0000000800347944 */ /* 0x000fea0003c00000 */
[----:B------:R-:W-:Y:S05]  /*0270*/  BSYNC.RECONVERGENT B1 ;  /* 0x0000000000017941 */ /* 0x000fea0003800200 */
.L_x_2:
[----:B------:R-:W-:Y:S05]  /*0280*/  BRA `(.L_x_3) ;  /* 0x0000000000107947 */ /* 0x000fea0003800000 */
.L_x_1:
[----:B------:R-:W-:Y:S01]  /*0290*/  FMUL.FTZ R9, R0, R3 ;  /* 0x0000000300097220 */ /* 0x000fe20000410000 */
[----:B------:R-:W-:-:S03]  /*02a0*/  FMUL.FTZ R3, R3, 0.5 ;  /* 0x3f00000003037820 */ /* 0x000fc60000410000 */
[----:B------:R-:W-:-:S04]  /*02b0*/  FFMA R0, -R9, R9, R0 ;  /* 0x0000000909007223 */ /* 0x000fc80000000100 */
[----:B------:R-:W-:-:S07]  /*02c0*/  FFMA R0, R0, R3, R9 ;  /* 0x0000000300007223 */ /* 0x000fce0000000009 */
.L_x_3:
[----:B------:R-:W-:Y:S05]  /*02d0*/  BSYNC.RECONVERGENT B0 ;  /* 0x0000000000007941 */ /* 0x000fea0003800200 */
.L_x_0:
[----:B------:R-:W0:Y:S01]  /*02e0*/  LDCU UR4, c[0x0][0x39c] ;  /* 0x00007380ff0477ac */ /* 0x000e220008000800 */
[----:B------:R-:W-:Y:S01]  /*02f0*/  IMAD.MOV.U32 R2, RZ, RZ, 0x1 ;  /* 0x00000001ff027424 */ /* 0x000fe200078e00ff */
[----:B------:R-:W-:Y:S02]  /*0300*/  FSETP.NEU.AND P0, PT, R12, RZ, PT ;  /* 0x000000ff0c00720b */ /* 0x000fe40003f0d000 */
[----:B------:R-:W-:-:S11]  /*0310*/  LOP3.LUT R11, R11, 0x800000, RZ, 0xfc, !PT ;  /* 0x008000000b0b7812 */ /* 0x000fd600078efcff */
[----:B------:R-:W-:Y:S01]  /*0320*/  @P0 FMUL R10, R11, R0 ;  /* 0x000000000b0a0220 */ /* 0x000fe20000400000 */
[----:B------:R-:W-:Y:S01]  /*0330*/  FSETP.NEU.AND P0, PT, R12, +INF , PT ;  /* 0x7f8000000c00780b */ /* 0x000fe20003f0d000 */
[----:B0-----:R-:W0:Y:S01]  /*0340*/  I2F.F64 R8, UR4 ;  /* 0x0000000400087d12 */ /* 0x001e220008201c00 */
[----:B------:R-:W1:Y:S02]  /*0350*/  LDCU.64 UR4, c[0x0][0x358] ;  /* 0x00006b00ff0477ac */ /* 0x000e640008000a00 */
[----:B------:R-:W-:-:S04]  /*0360*/  FSEL R0, R10, +INF , P0 ;  /* 0x7f8000000a007808 */ /* 0x000fc80000000000 */
[----:B------:R-:W-:Y:S01]  /*0370*/  FMNMX.NAN R0, R0, 255, PT ;  /* 0x437f000000007809 */ /* 0x000fe20003820000 */
[----:B0-----:R-:W0:Y:S02]  /*0380*/  MUFU.RCP64H R3, R9 ;  /* 0x0000000900037308 */ /* 0x001e240000001800 */
[----:B0-----:R-:W-:-:S08]  /*0390*/  DFMA R14, -R8, R2, 1 ;  /* 0x3ff00000080e742b */ /* 0x001fd00000000102 */
[----:B------:R-:W-:-:S08]  /*03a0*/  DFMA R14, R14, R14, R14 ;  /* 0x0000000e0e0e722b */ /* 0x000fd0000000000e */
[----:B------:R-:W-:-:S08]  /*03b0*/  DFMA R14, R2, R14, R2 ;  /* 0x0000000e020e722b */ /* 0x000fd00000000002 */
[----:B------:R-:W-:-:S08]  /*03c0*/  DFMA R2, -R8, R14, 1 ;  /* 0x3ff000000802742b */ /* 0x000fd0000000010e */
[----:B------:R-:W-:-:S08]  /*03d0*/  DFMA R2, R14, R2, R14 ;  /* 0x000000020e02722b */ /* 0x000fd0000000000e */
[----:B------:R-:W-:-:S08]  /*03e0*/  DMUL R14, R2, 255 ;  /* 0x406fe000020e7828 */ /* 0x000fd00000000000 */
[----:B------:R-:W-:-:S08]  /*03f0*/  DFMA R16, -R8, R14, 255 ;  /* 0x406fe0000810742b */ /* 0x000fd0000000010e */
[----:B------:R-:W-:-:S10]  /*0400*/  DFMA R2, R2, R16, R14 ;  /* 0x000000100202722b */ /* 0x000fd4000000000e */
[----:B------:R-:W-:-:S05]  /*0410*/  FFMA R13, RZ, R9, R3 ;  /* 0x00000009ff0d7223 */ /* 0x000fca0000000003 */
[----:B------:R-:W-:-:S13]  /*0420*/  FSETP.GT.AND P1, PT, |R13|, 1.469367938527859385e-39, PT ;  /* 0x001000000d00780b */ /* 0x000fda0003f24200 */
[----:B-1----:R-:W-:Y:S05]  /*0430*/  @P1 BRA `(.L_x_4) ;  /* 0x0000000000081947 */ /* 0x002fea0003800000 */
[----:B------:R-:W-:-:S07]  /*0440*/  MOV R12, 0x460 ;  /* 0x00000460000c7802 */ /* 0x000fce0000000f00 */
[----:B------:R-:W-:Y:S05]  /*0450*/  CALL.REL.NOINC `($__internal_0_$__cuda_sm20_div_rn_f64_full) ;  /* 0x0000000000747944 */ /* 0x000fea0003c00000 */
.L_x_4:
[----:B------:R-:W-:Y:S01]  /*0460*/  UMOV UR6, 0x9999999a ;  /* 0x9999999a00067882 */ /* 0x000fe20000000000 */
[----:B------:R-:W-:Y:S01]  /*0470*/  UMOV UR7, 0x3fe99999 ;  /* 0x3fe9999900077882 */ /* 0x000fe20000000000 */
[----:B------:R-:W-:Y:S01]  /*0480*/  ISETP.NE.AND P1, PT, R7, RZ, PT ;  /* 0x000000ff0700720c */ /* 0x000fe20003f25270 */
[----:B------:R-:W-:Y:S01]  /*0490*/  DMUL R8, R2, UR6 ;  /* 0x0000000602087c28 */ /* 0x000fe20008000000 */
[----:B------:R-:W-:Y:S01]  /*04a0*/  ISETP.NE.AND P0, PT, R6, RZ, PT ;  /* 0x000000ff0600720c */ /* 0x000fe20003f05270 */
[----:B------:R-:W0:Y:S01]  /*04b0*/  I2F.F64 R10, R4 ;  /* 0x00000004000a7312 */ /* 0x000e220000201c00 */
[----:B------:R-:W1:Y:S07]  /*04c0*/  LDCU UR6, c[0x0][0x39c] ;  /* 0x00007380ff0677ac */ /* 0x000e6e0008000800 */
[----:B------:R-:W2:Y:S01]  /*04d0*/  F2F.F64.F32 R6, R0 ;  /* 0x0000000000067310 */ /* 0x000ea20000201800 */
[----:B------:R-:W-:-:S02]  /*04e0*/  FSEL R15, R8, R2, !P1 ;  /* 0x00000002080f7208 */ /* 0x000fc40004800000 */
[C---:B------:R-:W-:Y:S02]  /*04f0*/  FSEL R3, R9.reuse, R3, !P1 ;  /* 0x0000000309037208 */ /* 0x040fe40004800000 */
[----:B------:R-:W-:Y:S02]  /*0500*/  FSEL R2, R8, R15, !P0 ;  /* 0x0000000f08027208 */ /* 0x000fe40004000000 */
[----:B------:R-:W-:Y:S01]  /*0510*/  FSEL R3, R9, R3, !P0 ;  /* 0x0000000309037208 */ /* 0x000fe20004000000 */
[----:B------:R1:W3:Y:S05]  /*0520*/  I2F.F64.U32 R12, R5 ;  /* 0x00000005000c7312 */ /* 0x0002ea0000201800 */
[----:B0-----:R-:W-:-:S02]  /*0530*/  DMUL R10, R2, R10 ;  /* 0x0000000a020a7228 */ /* 0x001fc40000000000 */
[C---:B--2---:R-:W-:Y:S01]  /*0540*/  DMUL R6, R2.reuse, R6 ;  /* 0x0000000602067228 */ /* 0x044fe20000000000 */
[----:B-1----:R-:W-:Y:S01]  /*0550*/  IMAD R5, R5, UR6, R4 ;  /* 0x0000000605057c24 */ /* 0x002fe2000f8e0204 */
[----:B---3--:R-:W-:-:S06]  /*0560*/  DMUL R12, R2, R12 ;  /* 0x0000000c020c7228 */ /* 0x008fcc0000000000 */
[----:B------:R-:W0:Y:S01]  /*0570*/  F2I.F64.TRUNC R10, R10 ;  /* 0x0000000a000a7311 */ /* 0x000e22000030d100 */
[----:B------:R-:W-:Y:S01]  /*0580*/  DMUL R6, R6, 0.5 ;  /* 0x3fe0000006067828 */ /* 0x000fe20000000000 */
[----:B------:R-:W1:Y:S06]  /*0590*/  LDC.64 R2, c[0x0][0x3a8] ;  /* 0x0000ea00ff027b82 */ /* 0x000e6c0000000a00 */
[----:B------:R-:W2:Y:S01]  /*05a0*/  F2I.F64.TRUNC R12, R12 ;  /* 0x0000000c000c7311 */ /* 0x000ea2000030d100 */
[----:B0-----:R-:W-:-:S07]  /*05b0*/  IMAD.U32 R9, R10, 0x10000, RZ ;  /* 0x000100000a097824 */ /* 0x001fce00078e00ff */
[----:B------:R-:W0:Y:S01]  /*05c0*/  F2I.F64.TRUNC R6, R6 ;  /* 0x0000000600067311 */ /* 0x000e22000030d100 */
[----:B--2---:R-:W-:Y:S02]  /*05d0*/  IMAD.SHL.U32 R0, R12, 0x100, RZ ;  /* 0x000001000c007824 */ /* 0x004fe400078e00ff */
[----:B-1----:R-:W-:-:S03]  /*05e0*/  IMAD.WIDE R2, R5, 0x4, R2 ;  /* 0x0000000405027825 */ /* 0x002fc600078e0202 */
[----:B0-----:R-:W-:-:S04]  /*05f0*/  LOP3.LUT R0, R6, R0, R9, 0xfe, !PT ;  /* 0x0000000006007212 */ /* 0x001fc800078efe09 */
[----:B------:R-:W-:-:S05]  /*0600*/  LOP3.LUT R5, R0, 0xff000000, RZ, 0xfc, !PT ;  /* 0xff00000000057812 */ /* 0x000fca00078efcff */
[----:B------:R-:W-:Y:S01]  /*0610*/  STG.E desc[UR4][R2.64], R5 ;  /* 0x0000000502007986 */ /* 0x000fe2000c101904 */
[----:B------:R-:W-:Y:S05]  /*0620*/  EXIT ;  /* 0x000000000000794d */ /* 0x000fea0003800000 */
        .weak           $__internal_0_$__cuda_sm20_div_rn_f64_full
        .type           $__internal_0_$__cuda_sm20_div_rn_f64_full,@function
        .size           $__internal_0_$__cuda_sm20_div_rn_f64_full,($__internal_1_$__cuda_sm20_sqrt_rn_f32_slowpath - $__internal_0_$__cuda_sm20_div_rn_f64_full)
$__internal_0_$__cuda_sm20_div_rn_f64_full:
[C---:B------:R-:W-:Y:S01]  /*0630*/  FSETP.GEU.AND P0, PT, |R9|.reuse, 1.469367938527859385e-39, PT ;  /* 0x001000000900780b */ /* 0x040fe20003f0e200 */
[--C-:B------:R-:W-:Y:S01]  /*0640*/  IMAD.MOV.U32 R10, RZ, RZ, R8.reuse ;  /* 0x000000ffff0a7224 */ /* 0x100fe200078e0008 */
[C---:B------:R-:W-:Y:S01]  /*0650*/  LOP3.LUT R2, R9.reuse, 0x800fffff, RZ, 0xc0, !PT ;  /* 0x800fffff09027812 */ /* 0x040fe200078ec0ff */
[----:B------:R-:W-:Y:S01]  /*0660*/  IMAD.MOV.U32 R11, RZ, RZ, R9 ;  /* 0x000000ffff0b7224 */ /* 0x000fe200078e0009 */
[----:B------:R-:W-:Y:S01]  /*0670*/  LOP3.LUT R18, R9, 0x7ff00000, RZ, 0xc0, !PT ;  /* 0x7ff0000009127812 */ /* 0x000fe200078ec0ff */
[----:B------:R-:W-:Y:S01]  /*0680*/  IMAD.MOV.U32 R14, RZ, RZ, 0x1 ;  /* 0x00000001ff0e7424 */ /* 0x000fe200078e00ff */
[----:B------:R-:W-:Y:S01]  /*0690*/  LOP3.LUT R3, R2, 0x3ff00000, RZ, 0xfc, !PT ;  /* 0x3ff0000002037812 */ /* 0x000fe200078efcff */
[----:B------:R-:W-:Y:S01]  /*06a0*/  IMAD.MOV.U32 R2, RZ, RZ, R8 ;  /* 0x000000ffff027224 */ /* 0x000fe200078e0008 */
[----:B------:R-:W-:Y:S01]  /*06b0*/  ISETP.LE.U32.AND P1, PT, R18, 0x40600000, PT ;  /* 0x406000001200780c */ /* 0x000fe20003f23070 */
[----:B------:R-:W-:Y:S02]  /*06c0*/  IMAD.MOV.U32 R13, RZ, RZ, 0x1ca00000 ;  /* 0x1ca00000ff0d7424 */ /* 0x000fe400078e00ff */
[----:B------:R-:W-:-:S02]  /*06d0*/  IMAD.MOV.U32 R21, RZ, RZ, 0x40600000 ;  /* 0x40600000ff157424 */ /* 0x000fc400078e00ff */
[----:B------:R-:W-:Y:S01]  /*06e0*/  @!P0 DMUL R2, R10, 8.98846567431157953865e+307 ;  /* 0x7fe000000a028828 */ /* 0x000fe20000000000 */
[----:B------:R-:W-:Y:S02]  /*06f0*/  IMAD.MOV.U32 R20, RZ, RZ, R18 ;  /* 0x000000ffff147224 */ /* 0x000fe400078e0012 */
[----:B------:R-:W-:-:S03]  /*0700*/  VIADD R22, R21, 0xffffffff ;  /* 0xffffffff15167836 */ /* 0x000fc60000000000 */
[----:B------:R-:W0:Y:S04]  /*0710*/  MUFU.RCP64H R15, R3 ;  /* 0x00000003000f7308 */ /* 0x000e280000001800 */
[----:B------:R-:W-:Y:S02]  /*0720*/  @!P0 LOP3.LUT R20, R3, 0x7ff00000, RZ, 0xc0, !PT ;  /* 0x7ff0000003148812 */ /* 0x000fe400078ec0ff */
[----:B------:R-:W-:-:S03]  /*0730*/  ISETP.GT.U32.AND P0, PT, R22, 0x7feffffe, PT ;  /* 0x7feffffe1600780c */ /* 0x000fc60003f04070 */
[----:B------:R-:W-:-:S05]  /*0740*/  VIADD R22, R20, 0xffffffff ;  /* 0xffffffff14167836 */ /* 0x000fca0000000000 */
[----:B------:R-:W-:Y:S01]  /*0750*/  ISETP.GT.U32.OR P0, PT, R22, 0x7feffffe, P0 ;  /* 0x7feffffe1600780c */ /* 0x000fe20000704470 */
[----:B0-----:R-:W-:-:S08]  /*0760*/  DFMA R16, R14, -R2, 1 ;  /* 0x3ff000000e10742b */ /* 0x001fd00000000802 */
[----:B------:R-:W-:-:S08]  /*0770*/  DFMA R16, R16, R16, R16 ;  /* 0x000000101010722b */ /* 0x000fd00000000010 */
[----:B------:R-:W-:Y:S01]  /*0780*/  DFMA R14, R14, R16, R14 ;  /* 0x000000100e0e722b */ /* 0x000fe2000000000e */
[----:B------:R-:W-:-:S07]  /*0790*/  SEL R16, R13, 0x63400000, !P1 ;  /* 0x634000000d107807 */ /* 0x000fce0004800000 */
[----:B------:R-:W-:-:S08]  /*07a0*/  DFMA R8, R14, -R2, 1 ;  /* 0x3ff000000e08742b */ /* 0x000fd00000000802 */
[----:B------:R-:W-:Y:S01]  /*07b0*/  DFMA R14, R14, R8, R14 ;  /* 0x000000080e0e722b */ /* 0x000fe2000000000e */
[----:B------:R-:W-:Y:S01]  /*07c0*/  LOP3.LUT R9, R16, 0xfe000, RZ, 0xfc, !PT ;  /* 0x000fe00010097812 */ /* 0x000fe200078efcff */
[----:B------:R-:W-:-:S06]  /*07d0*/  IMAD.MOV.U32 R8, RZ, RZ, RZ ;  /* 0x000000ffff087224 */ /* 0x000fcc00078e00ff */
[----:B------:R-:W-:-:S08]  /*07e0*/  DMUL R16, R14, R8 ;  /* 0x000000080e107228 */ /* 0x000fd00000000000 */
[----:B------:R-:W-:-:S08]  /*07f0*/  DFMA R18, R16, -R2, R8 ;  /* 0x800000021012722b */ /* 0x000fd00000000008 */
[----:B------:R-:W-:Y:S01]  /*0800*/  DFMA R14, R14, R18, R16 ;  /* 0x000000120e0e722b */ /* 0x000fe20000000010 */
[----:B------:R-:W-:Y:S10]  /*0810*/  @P0 BRA `(.L_x_5) ;  /* 0x0000000000740947 */ /* 0x000ff40003800000 */
[----:B------:R-:W-:Y:S01]  /*0820*/  LOP3.LUT R18, R11, 0x7ff00000, RZ, 0xc0, !PT ;  /* 0x7ff000000b127812 */ /* 0x000fe200078ec0ff */
[----:B------:R-:W-:-:S03]  /*0830*/  IMAD.MOV.U32 R16, RZ, RZ, 0x40600000 ;  /* 0x40600000ff107424 */ /* 0x000fc600078e00ff */
[----:B------:R-:W-:Y:S01]  /*0840*/  ISETP.LE.U32.AND P0, PT, R18, 0x40600000, PT ;  /* 0x406000001200780c */ /* 0x000fe20003f03070 */
[----:B------:R-:W-:-:S03]  /*0850*/  IMAD.MOV R17, RZ, RZ, -R18 ;  /* 0x000000ffff117224 */ /* 0x000fc600078e0a12 */
[----:B------:R-:W-:Y:S02]  /*0860*/  SEL R18, R13, 0x63400000, !P0 ;  /* 0x634000000d127807 */ /* 0x000fe40004000000 */
[----:B------:R-:W-:-:S04]  /*0870*/  VIADDMNMX R16, R17, R16, 0xb9600000, !PT ;  /* 0xb960000011107446 */ /* 0x000fc80007800110 */
[----:B------:R-:W-:-:S05]  /*0880*/  VIMNMX R13, PT, PT, R16, 0x46a00000, PT ;  /* 0x46a00000100d7848 */ /* 0x000fca0003fe0100 */
[----:B------:R-:W-:Y:S02]  /*0890*/  IMAD.IADD R13, R13, 0x1, -R18 ;  /* 0x000000010d0d7824 */ /* 0x000fe400078e0a12 */
[----:B------:R-:W-:Y:S02]  /*08a0*/  IMAD.MOV.U32 R18, RZ, RZ, RZ ;  /* 0x000000ffff127224 */ /* 0x000fe400078e00ff */
[----:B------:R-:W-:-:S06]  /*08b0*/  VIADD R19, R13, 0x7fe00000 ;  /* 0x7fe000000d137836 */ /* 0x000fcc0000000000 */
[----:B------:R-:W-:-:S10]  /*08c0*/  DMUL R16, R14, R18 ;  /* 0x000000120e107228 */ /* 0x000fd40000000000 */
[----:B------:R-:W-:-:S13]  /*08d0*/  FSETP.GTU.AND P0, PT, |R17|, 1.469367938527859385e-39, PT ;  /* 0x001000001100780b */ /* 0x000fda0003f0c200 */
[----:B------:R-:W-:Y:S05]  /*08e0*/  @P0 BRA `(.L_x_6) ;  /* 0x0000000000840947 */ /* 0x000fea0003800000 */
[----:B------:R-:W-:Y:S01]  /*08f0*/  DFMA R2, R14, -R2, R8 ;  /* 0x800000020e02722b */ /* 0x000fe20000000008 */
[----:B------:R-:W-:-:S09]  /*0900*/  IMAD.MOV.U32 R18, RZ, RZ, RZ ;  /* 0x000000ffff127224 */ /* 0x000fd200078e00ff */
[C---:B------:R-:W-:Y:S02]  /*0910*/  FSETP.NEU.AND P0, PT, R3.reuse, RZ, PT ;  /* 0x000000ff0300720b */ /* 0x040fe40003f0d000 */
[----:B------:R-:W-:-:S04]  /*0920*/  LOP3.LUT R11, R3, 0x80000000, R11, 0x48, !PT ;  /* 0x80000000030b7812 */ /* 0x000fc800078e480b */
[----:B------:R-:W-:-:S07]  /*0930*/  LOP3.LUT R19, R11, R19, RZ, 0xfc, !PT ;  /* 0x000000130b137212 */ /* 0x000fce00078efcff */
[----:B------:R-:W-:Y:S05]  /*0940*/  @!P0 BRA `(.L_x_6) ;  /* 0x00000000006c8947 */ /* 0x000fea0003800000 */
[----:B------:R-:W-:Y:S01]  /*0950*/  IMAD.MOV R3, RZ, RZ, -R13 ;  /* 0x000000ffff037224 */ /* 0x000fe200078e0a0d */
[----:B------:R-:W-:Y:S01]  /*0960*/  IADD3 R13, PT, PT, -R13, -0x43300000, RZ ;  /* 0xbcd000000d0d7810 */ /* 0x000fe20007ffe1ff */
[----:B------:R-:W-:-:S06]  /*0970*/  IMAD.MOV.U32 R2, RZ, RZ, RZ ;  /* 0x000000ffff027224 */ /* 0x000fcc00078e00ff */
[----:B------:R-:W-:Y:S02]  /*0980*/  DFMA R2, R16, -R2, R14 ;  /* 0x800000021002722b */ /* 0x000fe4000000000e */
[----:B------:R-:W-:-:S08]  /*0990*/  DMUL.RP R14, R14, R18 ;  /* 0x000000120e0e7228 */ /* 0x000fd00000008000 */
[----:B------:R-:W-:Y:S02]  /*09a0*/  FSETP.NEU.AND P0, PT, |R3|, R13, PT ;  /* 0x0000000d0300720b */ /* 0x000fe40003f0d200 */
[----:B------:R-:W-:Y:S02]  /*09b0*/  LOP3.LUT R11, R15, R11, RZ, 0x3c, !PT ;  /* 0x0000000b0f0b7212 */ /* 0x000fe400078e3cff */
[----:B------:R-:W-:Y:S02]  /*09c0*/  FSEL R16, R14, R16, !P0 ;  /* 0x000000100e107208 */ /* 0x000fe40004000000 */
[----:B------:R-:W-:Y:S01]  /*09d0*/  FSEL R17, R11, R17, !P0 ;  /* 0x000000110b117208 */ /* 0x000fe20004000000 */
[----:B------:R-:W-:Y:S06]  /*09e0*/  BRA `(.L_x_6) ;  /* 0x0000000000447947 */ /* 0x000fec0003800000 */
.L_x_5:
[----:B------:R-:W-:-:S14]  /*09f0*/  DSETP.NAN.AND P0, PT, R10, R10, PT ;  /* 0x0000000a0a00722a */ /* 0x000fdc0003f08000 */
[----:B------:R-:W-:Y:S05]  /*0a00*/  @P0 BRA `(.L_x_7) ;  /* 0x0000000000340947 */ /* 0x000fea0003800000 */
[----:B------:R-:W-:Y:S01]  /*0a10*/  ISETP.NE.AND P0, PT, R21, R20, PT ;  /* 0x000000141500720c */ /* 0x000fe20003f05270 */
[----:B------:R-:W-:Y:S02]  /*0a20*/  IMAD.MOV.U32 R16, RZ, RZ, 0x0 ;  /* 0x00000000ff107424 */ /* 0x000fe400078e00ff */
[----:B------:R-:W-:-:S10]  /*0a30*/  IMAD.MOV.U32 R17, RZ, RZ, -0x80000 ;  /* 0xfff80000ff117424 */ /* 0x000fd400078e00ff */
[----:B------:R-:W-:Y:S05]  /*0a40*/  @!P0 BRA `(.L_x_6) ;  /* 0x00000000002c8947 */ /* 0x000fea0003800000 */
[----:B------:R-:W-:Y:S02]  /*0a50*/  ISETP.NE.AND P0, PT, R21, 0x7ff00000, PT ;  /* 0x7ff000001500780c */ /* 0x000fe40003f05270 */
[----:B------:R-:W-:Y:S02]  /*0a60*/  LOP3.LUT R10, R11, 0x406fe000, RZ, 0x3c, !PT ;  /* 0x406fe0000b0a7812 */ /* 0x000fe400078e3cff */
[----:B------:R-:W-:Y:S02]  /*0a70*/  ISETP.EQ.OR P0, PT, R20, RZ, !P0 ;  /* 0x000000ff1400720c */ /* 0x000fe40004702670 */
[----:B------:R-:W-:-:S11]  /*0a80*/  LOP3.LUT R17, R10, 0x80000000, RZ, 0xc0, !PT ;  /* 0x800000000a117812 */ /* 0x000fd600078ec0ff */
[----:B------:R-:W-:Y:S01]  /*0a90*/  @P0 LOP3.LUT R2, R17, 0x7ff00000, RZ, 0xfc, !PT ;  /* 0x7ff0000011020812 */ /* 0x000fe200078efcff */
[----:B------:R-:W-:Y:S02]  /*0aa0*/  @!P0 IMAD.MOV.U32 R16, RZ, RZ, RZ ;  /* 0x000000ffff108224 */ /* 0x000fe400078e00ff */
[----:B------:R-:W-:Y:S02]  /*0ab0*/  @P0 IMAD.MOV.U32 R16, RZ, RZ, RZ ;  /* 0x000000ffff100224 */ /* 0x000fe400078e00ff */
[----:B------:R-:W-:Y:S01]  /*0ac0*/  @P0 IMAD.MOV.U32 R17, RZ, RZ, R2 ;  /* 0x000000ffff110224 */ /* 0x000fe200078e0002 */
[----:B------:R-:W-:Y:S06]  /*0ad0*/  BRA `(.L_x_6) ;  /* 0x0000000000087947 */ /* 0x000fec0003800000 */
.L_x_7:
[----:B------:R-:W-:Y:S01]  /*0ae0*/  LOP3.LUT R17, R11, 0x80000, RZ, 0xfc, !PT ;  /* 0x000800000b117812 */ /* 0x000fe200078efcff */
[----:B------:R-:W-:-:S07]  /*0af0*/  IMAD.MOV.U32 R16, RZ, RZ, R10 ;  /* 0x000000ffff107224 */ /* 0x000fce00078e000a */
.L_x_6:
[----:B------:R-:W-:Y:S02]  /*0b00*/  IMAD.MOV.U32 R13, RZ, RZ, 0x0 ;  /* 0x00000000ff0d7424 */ /* 0x000fe400078e00ff */
[----:B------:R-:W-:Y:S02]  /*0b10*/  IMAD.MOV.U32 R2, RZ, RZ, R16 ;  /* 0x000000ffff027224 */ /* 0x000fe400078e0010 */
[----:B------:R-:W-:Y:S01]  /*0b20*/  IMAD.MOV.U32 R3, RZ, RZ, R17 ;  /* 0x000000ffff037224 */ /* 0x000fe200078e0011 */
[----:B------:R-:W-:Y:S06]  /*0b30*/  RET.REL.NODEC R12 `(gradient) ;  /* 0xfffffff40c307950 */ /* 0x000fec0003c3ffff */
        .weak           $__internal_1_$__cuda_sm20_sqrt_rn_f32_slowpath
        .type           $__internal_1_$__cuda_sm20_sqrt_rn_f32_slowpath,@function
        .size           $__internal_1_$__cuda_sm20_sqrt_rn_f32_slowpath,(.L_x_11 - $__internal_1_$__cuda_sm20_sqrt_rn_f32_slowpath)
$__internal_1_$__cuda_sm20_sqrt_rn_f32_slowpath:
[----:B------:R-:W-:-:S13]  /*0b40*/  LOP3.LUT P0, RZ, R0, 0x7fffffff, RZ, 0xc0, !PT ;  /* 0x7fffffff00ff7812 */ /* 0x000fda000780c0ff */
[----:B------:R-:W-:Y:S01]  /*0b50*/  @!P0 IMAD.MOV.U32 R2, RZ, RZ, R0 ;  /* 0x000000ffff028224 */ /* 0x000fe200078e0000 */
[----:B------:R-:W-:Y:S06]  /*0b60*/  @!P0 BRA `(.L_x_8) ;  /* 0x0000000000408947 */ /* 0x000fec0003800000 */
[----:B------:R-:W-:-:S13]  /*0b70*/  FSETP.GEU.FTZ.AND P0, PT, R0, RZ, PT ;  /* 0x000000ff0000720b */ /* 0x000fda0003f1e000 */
[----:B------:R-:W-:Y:S01]  /*0b80*/  @!P0 IMAD.MOV.U32 R2, RZ, RZ, 0x7fffffff ;  /* 0x7fffffffff028424 */ /* 0x000fe200078e00ff */
[----:B------:R-:W-:Y:S06]  /*0b90*/  @!P0 BRA `(.L_x_8) ;  /* 0x0000000000348947 */ /* 0x000fec0003800000 */
[----:B------:R-:W-:-:S13]  /*0ba0*/  FSETP.GTU.FTZ.AND P0, PT, |R0|, +INF , PT ;  /* 0x7f8000000000780b */ /* 0x000fda0003f1c200 */
[----:B------:R-:W-:Y:S01]  /*0bb0*/  @P0 FADD.FTZ R2, R0, 1 ;  /* 0x3f80000000020421 */ /* 0x000fe20000010000 */
[----:B------:R-:W-:Y:S06]  /*0bc0*/  @P0 BRA `(.L_x_8) ;  /* 0x0000000000280947 */ /* 0x000fec0003800000 */
[----:B------:R-:W-:-:S13]  /*0bd0*/  FSETP.NEU.FTZ.AND P0, PT, |R0|, +INF , PT ;  /* 0x7f8000000000780b */ /* 0x000fda0003f1d200 */
[----:B------:R-:W-:-:S04]  /*0be0*/  @P0 FFMA R3, R0, 1.84467440737095516160e+19, RZ ;  /* 0x5f80000000030823 */ /* 0x000fc800000000ff */
[----:B------:R-:W0:Y:S02]  /*0bf0*/  @P0 MUFU.RSQ R2, R3 ;  /* 0x0000000300020308 */ /* 0x000e240000001400 */
[----:B0-----:R-:W-:Y:S01]  /*0c00*/  @P0 FMUL.FTZ R8, R3, R2 ;  /* 0x0000000203080220 */ /* 0x001fe20000410000 */
[----:B------:R-:W-:Y:S01]  /*0c10*/  @P0 FMUL.FTZ R13, R2, 0.5 ;  /* 0x3f000000020d0820 */ /* 0x000fe20000410000 */
[----:B------:R-:W-:Y:S02]  /*0c20*/  @!P0 IMAD.MOV.U32 R2, RZ, RZ, R0 ;  /* 0x000000ffff028224 */ /* 0x000fe400078e0000 */
[----:B------:R-:W-:-:S04]  /*0c30*/  @P0 FADD.FTZ R9, -R8, -RZ ;  /* 0x800000ff08090221 */ /* 0x000fc80000010100 */
[----:B------:R-:W-:-:S04]  /*0c40*/  @P0 FFMA R9, R8, R9, R3 ;  /* 0x0000000908090223 */ /* 0x000fc80000000003 */
[----:B------:R-:W-:-:S04]  /*0c50*/  @P0 FFMA R9, R9, R13, R8 ;  /* 0x0000000d09090223 */ /* 0x000fc80000000008 */
[----:B------:R-:W-:-:S07]  /*0c60*/  @P0 FMUL.FTZ R2, R9, 2.3283064365386962891e-10 ;  /* 0x2f80000009020820 */ /* 0x000fce0000410000 */
.L_x_8:
[----:B------:R-:W-:Y:S02]  /*0c70*/  IMAD.MOV.U32 R0, RZ, RZ, R2 ;  /* 0x000000ffff007224 */ /* 0x000fe400078e0002 */
[----:B------:R-:W-:Y:S02]  /*0c80*/  IMAD.MOV.U32 R2, RZ, RZ, R14 ;  /* 0x000000ffff027224 */ /* 0x000fe400078e000e */
[----:B------:R-:W-:-:S04]  /*0c90*/  IMAD.MOV.U32 R3, RZ, RZ, 0x0 ;  /* 0x00000000ff037424 */ /* 0x000fc800078e00ff */
[----:B------:R-:W-:Y:S05]  /*0ca0*/  RET.REL.NODEC R2 `(gradient) ;  /* 0xfffffff002d47950 */ /* 0x000fea0003c3ffff */
.L_x_9:
[----:B------:R-:W-:-:S00]  /*0cb0*/  BRA `(.L_x_9) ;  /* 0xfffffffc00fc7947 */ /* 0x000fc0000383ffff */
[----:B------:R-:W-:-:S00]  /*0cc0*/  NOP ;  /* 0x0000000000007918 */ /* 0x000fc00000000000 */
        /* <DEDUP_REMOVED lines=11> */
.L_x_11:


//--------------------- .nv.shared.reserved.0     --------------------------
	.section	.nv.shared.reserved.0,"aw",@nobits
	.weak		__nv_reservedSMEM_offset_0_alias
	.size		__nv_reservedSMEM_offset_0_alias, 0, 64
	.other		__nv_reservedSMEM_offset_0_alias,@"STO_CUDA_RESERVED_SHARED STV_DEFAULT"
__nv_reservedSMEM_offset_0_alias:
	.zero		0
	.zero		64


//--------------------- .nv.constant0.gradient    --------------------------
	.section	.nv.constant0.gradient,"a",@progbits
	.sectionflags	@""
	.align	4
.nv.constant0.gradient:
	.zero		944


//--------------------- SYMBOLS --------------------------

	.type		.nv.reservedSmem.offset0,@object
	.size		.nv.reservedSmem.offset0,0x4
